	.headerflags	@"EF_CUDA_TEXMODE_UNIFIED EF_CUDA_64BIT_ADDRESS EF_CUDA_ACCELERATORS EF_CUDA_SM90 EF_CUDA_VIRTUAL_SM(EF_CUDA_SM90)"
	.elftype	@"ET_EXEC"


//--------------------- .nv.info                  --------------------------
	.section	.nv.info,"",@"SHT_CUDA_INFO"
	.align	4


	//----- nvinfo : EIATTR_REGCOUNT
	.align		4
        /*0000*/ 	.byte	0x04, 0x2f
        /*0002*/ 	.short	(.L_1 - .L_0)
	.align		4
.L_0:
        /*0004*/ 	.word	index@(triton_poi_fused_add_mul_0)
        /*0008*/ 	.word	0x00000010


	//----- nvinfo : EIATTR_MIN_STACK_SIZE
	.align		4
.L_1:
        /*000c*/ 	.byte	0x04, 0x12
        /*000e*/ 	.short	(.L_3 - .L_2)
	.align		4
.L_2:
        /*0010*/ 	.word	index@(triton_poi_fused_add_mul_0)
        /*0014*/ 	.word	0x00000000


	//----- nvinfo : EIATTR_FRAME_SIZE
	.align		4
.L_3:
        /*0018*/ 	.byte	0x04, 0x11
        /*001a*/ 	.short	(.L_5 - .L_4)
	.align		4
.L_4:
        /*001c*/ 	.word	index@(triton_poi_fused_add_mul_0)
        /*0020*/ 	.word	0x00000000


	//----- nvinfo : EIATTR_MIN_STACK_SIZE
	.align		4
.L_5:
        /*0024*/ 	.byte	0x04, 0x12
        /*0026*/ 	.short	(.L_7 - .L_6)
	.align		4
.L_6:
        /*0028*/ 	.word	index@(triton_poi_fused_add_mul_0)
        /*002c*/ 	.word	0x00000000
.L_7:


//--------------------- .nv.info.triton_poi_fused_add_mul_0 --------------------------
	.section	.nv.info.triton_poi_fused_add_mul_0,"",@"SHT_CUDA_INFO"
	.sectionflags	@""
	.align	4


	//----- nvinfo : EIATTR_CUDA_API_VERSION
	.align		4
        /*0000*/ 	.byte	0x04, 0x37
        /*0002*/ 	.short	(.L_9 - .L_8)
.L_8:
        /*0004*/ 	.word	0x0000007c


	//----- nvinfo : EIATTR_KPARAM_INFO
	.align		4
.L_9:
        /*0008*/ 	.byte	0x04, 0x17
        /*000a*/ 	.short	(.L_11 - .L_10)
.L_10:
        /*000c*/ 	.word	0x00000000
        /*0010*/ 	.short	0x0004
        /*0012*/ 	.short	0x0020
        /*0014*/ 	.byte	0x00, 0xf0, 0x11, 0x00


	//----- nvinfo : EIATTR_KPARAM_INFO
	.align		4
.L_11:
        /*0018*/ 	.byte	0x04, 0x17
        /*001a*/ 	.short	(.L_13 - .L_12)
.L_12:
        /*001c*/ 	.word	0x00000000
        /*0020*/ 	.short	0x0003
        /*0022*/ 	.short	0x0018
        /*0024*/ 	.byte	0x00, 0xf4, 0x21, 0x00


	//----- nvinfo : EIATTR_KPARAM_INFO
	.align		4
.L_13:
        /*0028*/ 	.byte	0x04, 0x17
        /*002a*/ 	.short	(.L_15 - .L_14)
.L_14:
        /*002c*/ 	.word	0x00000000
        /*0030*/ 	.short	0x0002
        /*0032*/ 	.short	0x0010
        /*0034*/ 	.byte	0x00, 0xf4, 0x21, 0x00


	//----- nvinfo : EIATTR_KPARAM_INFO
	.align		4
.L_15:
        /*0038*/ 	.byte	0x04, 0x17
        /*003a*/ 	.short	(.L_17 - .L_16)
.L_16:
        /*003c*/ 	.word	0x00000000
        /*0040*/ 	.short	0x0001
        /*0042*/ 	.short	0x0008
        /*0044*/ 	.byte	0x00, 0xf4, 0x21, 0x00


	//----- nvinfo : EIATTR_KPARAM_INFO
	.align		4
.L_17:
        /*0048*/ 	.byte	0x04, 0x17
        /*004a*/ 	.short	(.L_19 - .L_18)
.L_18:
        /*004c*/ 	.word	0x00000000
        /*0050*/ 	.short	0x0000
        /*0052*/ 	.short	0x0000
        /*0054*/ 	.byte	0x00, 0xf4, 0x21, 0x00


	//----- nvinfo : EIATTR_SPARSE_MMA_MASK
	.align		4
.L_19:
        /*0058*/ 	.byte	0x03, 0x50
        /*005a*/ 	.short	0x0000


	//----- nvinfo : EIATTR_MAXREG_COUNT
	.align		4
        /*005c*/ 	.byte	0x03, 0x1b
        /*005e*/ 	.short	0x00ff


	//----- nvinfo : EIATTR_EXIT_INSTR_OFFSETS
	.align		4
        /*0060*/ 	.byte	0x04, 0x1c
        /*0062*/ 	.short	(.L_21 - .L_20)


	//   ....[0]....
.L_20:
        /*0064*/ 	.word	0x000001c0


	//   ....[1]....
        /*0068*/ 	.word	0x000001e0


	//----- nvinfo : EIATTR_REQNTID
	.align		4
.L_21:
        /*006c*/ 	.byte	0x04, 0x10
        /*006e*/ 	.short	(.L_23 - .L_22)
.L_22:
        /*0070*/ 	.word	0x00000080
        /*0074*/ 	.word	0x00000001
        /*0078*/ 	.word	0x00000001


	//----- nvinfo : EIATTR_CBANK_PARAM_SIZE
	.align		4
.L_23:
        /*007c*/ 	.byte	0x03, 0x19
        /*007e*/ 	.short	0x0024


	//----- nvinfo : EIATTR_PARAM_CBANK
	.align		4
        /*0080*/ 	.byte	0x04, 0x0a
        /*0082*/ 	.short	(.L_25 - .L_24)
	.align		4
.L_24:
        /*0084*/ 	.word	index@(.nv.constant0.triton_poi_fused_add_mul_0)
        /*0088*/ 	.short	0x0210
        /*008a*/ 	.short	0x0024


	//----- nvinfo : EIATTR_SW_WAR
	.align		4
.L_25:
        /*008c*/ 	.byte	0x04, 0x36
        /*008e*/ 	.short	(.L_27 - .L_26)
.L_26:
        /*0090*/ 	.word	0x00000008
.L_27:


//--------------------- .nv.callgraph             --------------------------
	.section	.nv.callgraph,"",@"SHT_CUDA_CALLGRAPH"
	.align	4
	.sectionentsize	8
	.align		4
        /*0000*/ 	.word	0x00000000
	.align		4
        /*0004*/ 	.word	0xffffffff
	.align		4
        /*0008*/ 	.word	0x00000000
	.align		4
        /*000c*/ 	.word	0xfffffffe
	.align		4
        /*0010*/ 	.word	0x00000000
	.align		4
        /*0014*/ 	.word	0xfffffffd
	.align		4
        /*0018*/ 	.word	0x00000000
	.align		4
        /*001c*/ 	.word	0xfffffffc


//--------------------- .text.triton_poi_fused_add_mul_0 --------------------------
	.section	.text.triton_poi_fused_add_mul_0,"ax",@progbits
	.align	128
        .global         triton_poi_fused_add_mul_0
        .type           triton_poi_fused_add_mul_0,@function
        .size           triton_poi_fused_add_mul_0,(.L_x_1 - triton_poi_fused_add_mul_0)
        .other          triton_poi_fused_add_mul_0,@"STO_CUDA_ENTRY STV_DEFAULT"
triton_poi_fused_add_mul_0:
.text.triton_poi_fused_add_mul_0:
[----:B------:R-:W0:Y:S02]  /*0000*/  LDC R1, c[0x0][0x28] ;  /* 0x00000a00ff017b82 */ /* 0x000e240000000800 */
[----:B------:R-:W1:Y:S01]  /*0010*/  S2R R0, SR_TID.X ;  /* 0x0000000000007919 */ /* 0x000e620000002100 */
[----:B------:R-:W2:Y:S01]  /*0020*/  LDC.64 R6, c[0x0][0x220] ;  /* 0x00008800ff067b82 */ /* 0x000ea20000000a00 */
[----:B------:R-:W-:Y:S01]  /*0030*/  IMAD.MOV.U32 R10, RZ, RZ, RZ ;  /* 0x000000ffff0a7224 */ /* 0x000fe200078e00ff */
[----:B------:R-:W-:Y:S01]  /*0040*/  ULDC.64 UR4, c[0x0][0x208] ;  /* 0x0000820000047ab9 */ /* 0x000fe20000000a00 */
[----:B------:R-:W3:Y:S05]  /*0050*/  S2R R11, SR_CTAID.X ;  /* 0x00000000000b7919 */ /* 0x000eea0000002500 */
[----:B------:R-:W4:Y:S08]  /*0060*/  LDC.64 R4, c[0x0][0x218] ;  /* 0x00008600ff047b82 */ /* 0x000f300000000a00 */
[----:B------:R-:W5:Y:S01]  /*0070*/  LDC.64 R2, c[0x0][0x210] ;  /* 0x00008400ff027b82 */ /* 0x000f620000000a00 */
[----:B-1----:R-:W-:-:S04]  /*0080*/  LOP3.LUT R0, R0, 0x7f, RZ, 0xc0, !PT ;  /* 0x0000007f00007812 */ /* 0x002fc800078ec0ff */
[----:B---3--:R-:W-:-:S04]  /*0090*/  LEA R11, R11, R0, 0x7 ;  /* 0x000000000b0b7211 */ /* 0x008fc800078e38ff */
[----:B------:R-:W-:Y:S01]  /*00a0*/  SHF.R.S32.HI R0, RZ, 0x1f, R11 ;  /* 0x0000001fff007819 */ /* 0x000fe2000001140b */
[C---:B-----5:R-:W-:Y:S01]  /*00b0*/  IMAD.WIDE R2, R11.reuse, 0x4, R2 ;  /* 0x000000040b027825 */ /* 0x060fe200078e0202 */
[----:B------:R-:W-:Y:S02]  /*00c0*/  ISETP.GE.AND P0, PT, R11, 0x100, PT ;  /* 0x000001000b00780c */ /* 0x000fe40003f06270 */
[----:B------:R-:W-:-:S04]  /*00d0*/  LEA.HI R0, R0, R11, RZ, 0x2 ;  /* 0x0000000b00007211 */ /* 0x000fc800078f10ff */
[----:B------:R-:W-:Y:S02]  /*00e0*/  LOP3.LUT R8, R0, 0xfffffffc, RZ, 0xc0, !PT ;  /* 0xfffffffc00087812 */ /* 0x000fe400078ec0ff */
[----:B------:R-:W-:Y:S01]  /*00f0*/  SHF.R.S32.HI R9, RZ, 0x2, R0 ;  /* 0x00000002ff097819 */ /* 0x000fe20000011400 */
[----:B------:R-:W-:Y:S01]  /*0100*/  HFMA2.MMA R0, -RZ, RZ, 0, 0 ;  /* 0x00000000ff007435 */ /* 0x000fe200000001ff */
[----:B------:R-:W-:-:S03]  /*0110*/  IADD3 R13, R11, -R8, RZ ;  /* 0x800000080b0d7210 */ /* 0x000fc60007ffe0ff */
[----:B----4-:R-:W-:Y:S02]  /*0120*/  IMAD.WIDE R4, R9, 0x4, R4 ;  /* 0x0000000409047825 */ /* 0x010fe400078e0204 */
[----:B------:R-:W1:Y:S02]  /*0130*/  LDC.64 R8, c[0x0][0x228] ;  /* 0x00008a00ff087b82 */ /* 0x000e640000000a00 */
[----:B--2---:R-:W-:Y:S02]  /*0140*/  IMAD.WIDE R6, R13, 0x4, R6 ;  /* 0x000000040d067825 */ /* 0x004fe400078e0206 */
[----:B------:R-:W2:Y:S02]  /*0150*/  @!P0 LDG.E R0, desc[UR4][R2.64] ;  /* 0x0000000402008981 */ /* 0x000ea4000c1e1900 */
[----:B------:R-:W-:Y:S02]  /*0160*/  IMAD.MOV.U32 R13, RZ, RZ, RZ ;  /* 0x000000ffff0d7224 */ /* 0x000fe400078e00ff */
[----:B------:R-:W2:Y:S04]  /*0170*/  @!P0 LDG.E.EL R10, desc[UR4][R6.64] ;  /* 0x00000004060a8981 */ /* 0x000ea8000c2e1900 */
[----:B------:R-:W2:Y:S01]  /*0180*/  @!P0 LDG.E.EL R13, desc[UR4][R4.64] ;  /* 0x00000004040d8981 */ /* 0x000ea2000c2e1900 */
[----:B-1----:R-:W-:-:S04]  /*0190*/  IMAD.WIDE R8, R11, 0x4, R8 ;  /* 0x000000040b087825 */ /* 0x002fc800078e0208 */
[----:B--2---:R-:W-:-:S04]  /*01a0*/  FFMA R13, R13, R0, R10 ;  /* 0x000000000d0d7223 */ /* 0x004fc8000000000a */
[----:B------:R-:W-:Y:S01]  /*01b0*/  FADD R13, R13, R0 ;  /* 0x000000000d0d7221 */ /* 0x000fe20000000000 */
[----:B------:R-:W-:Y:S06]  /*01c0*/  @P0 EXIT ;  /* 0x000000000000094d */ /* 0x000fec0003800000 */
[----:B------:R-:W-:Y:S01]  /*01d0*/  STG.E desc[UR4][R8.64], R13 ;  /* 0x0000000d08007986 */ /* 0x000fe2000c101904 */
[----:B------:R-:W-:Y:S05]  /*01e0*/  EXIT ;  /* 0x000000000000794d */ /* 0x000fea0003800000 */
.L_x_0:
[----:B------:R-:W-:-:S00]  /*01f0*/  BRA `(.L_x_0) ;  /* 0xfffffffc00fc7947 */ /* 0x000fc0000383ffff */
[----:B------:R-:W-:-:S00]  /*0200*/  NOP ;  /* 0x0000000000007918 */ /* 0x000fc00000000000 */
[----:B------:R-:W-:-:S00]  /*0210*/  NOP ;  /* 0x0000000000007918 */ /* 0x000fc00000000000 */
[----:B------:R-:W-:-:S00]  /*0220*/  NOP ;  /* 0x0000000000007918 */ /* 0x000fc00000000000 */
[----:B------:R-:W-:-:S00]  /*0230*/  NOP ;  /* 0x0000000000007918 */ /* 0x000fc00000000000 */
[----:B------:R-:W-:-:S00]  /*0240*/  NOP ;  /* 0x0000000000007918 */ /* 0x000fc00000000000 */
[----:B------:R-:W-:-:S00]  /*0250*/  NOP ;  /* 0x0000000000007918 */ /* 0x000fc00000000000 */
[----:B------:R-:W-:-:S00]  /*0260*/  NOP ;  /* 0x0000000000007918 */ /* 0x000fc00000000000 */
[----:B------:R-:W-:-:S00]  /*0270*/  NOP ;  /* 0x0000000000007918 */ /* 0x000fc00000000000 */
.L_x_1:


//--------------------- .nv.constant0.triton_poi_fused_add_mul_0 --------------------------
	.section	.nv.constant0.triton_poi_fused_add_mul_0,"a",@progbits
	.sectionflags	@""
	.align	4
.nv.constant0.triton_poi_fused_add_mul_0:
	.zero		564
